	.headerflags	@"EF_CUDA_TEXMODE_UNIFIED EF_CUDA_64BIT_ADDRESS EF_CUDA_ACCELERATORS EF_CUDA_SM90 EF_CUDA_VIRTUAL_SM(EF_CUDA_SM90)"
	.elftype	@"ET_EXEC"


//--------------------- .nv.info                  --------------------------
	.section	.nv.info,"",@"SHT_CUDA_INFO"
	.align	4


	//----- nvinfo : EIATTR_REGCOUNT
	.align		4
        /*0000*/ 	.byte	0x04, 0x2f
        /*0002*/ 	.short	(.L_1 - .L_0)
	.align		4
.L_0:
        /*0004*/ 	.word	index@(triton_poi_fused_max_pool2d_with_indices_4)
        /*0008*/ 	.word	0x0000001a


	//----- nvinfo : EIATTR_MIN_STACK_SIZE
	.align		4
.L_1:
        /*000c*/ 	.byte	0x04, 0x12
        /*000e*/ 	.short	(.L_3 - .L_2)
	.align		4
.L_2:
        /*0010*/ 	.word	index@(triton_poi_fused_max_pool2d_with_indices_4)
        /*0014*/ 	.word	0x00000000


	//----- nvinfo : EIATTR_FRAME_SIZE
	.align		4
.L_3:
        /*0018*/ 	.byte	0x04, 0x11
        /*001a*/ 	.short	(.L_5 - .L_4)
	.align		4
.L_4:
        /*001c*/ 	.word	index@(triton_poi_fused_max_pool2d_with_indices_4)
        /*0020*/ 	.word	0x00000000


	//----- nvinfo : EIATTR_MIN_STACK_SIZE
	.align		4
.L_5:
        /*0024*/ 	.byte	0x04, 0x12
        /*0026*/ 	.short	(.L_7 - .L_6)
	.align		4
.L_6:
        /*0028*/ 	.word	index@(triton_poi_fused_max_pool2d_with_indices_4)
        /*002c*/ 	.word	0x00000000
.L_7:


//--------------------- .nv.info.triton_poi_fused_max_pool2d_with_indices_4 --------------------------
	.section	.nv.info.triton_poi_fused_max_pool2d_with_indices_4,"",@"SHT_CUDA_INFO"
	.sectionflags	@""
	.align	4


	//----- nvinfo : EIATTR_CUDA_API_VERSION
	.align		4
        /*0000*/ 	.byte	0x04, 0x37
        /*0002*/ 	.short	(.L_9 - .L_8)
.L_8:
        /*0004*/ 	.word	0x0000007c


	//----- nvinfo : EIATTR_KPARAM_INFO
	.align		4
.L_9:
        /*0008*/ 	.byte	0x04, 0x17
        /*000a*/ 	.short	(.L_11 - .L_10)
.L_10:
        /*000c*/ 	.word	0x00000000
        /*0010*/ 	.short	0x0003
        /*0012*/ 	.short	0x0018
        /*0014*/ 	.byte	0x00, 0xf0, 0x11, 0x00


	//----- nvinfo : EIATTR_KPARAM_INFO
	.align		4
.L_11:
        /*0018*/ 	.byte	0x04, 0x17
        /*001a*/ 	.short	(.L_13 - .L_12)
.L_12:
        /*001c*/ 	.word	0x00000000
        /*0020*/ 	.short	0x0002
        /*0022*/ 	.short	0x0010
        /*0024*/ 	.byte	0x00, 0xf4, 0x21, 0x00


	//----- nvinfo : EIATTR_KPARAM_INFO
	.align		4
.L_13:
        /*0028*/ 	.byte	0x04, 0x17
        /*002a*/ 	.short	(.L_15 - .L_14)
.L_14:
        /*002c*/ 	.word	0x00000000
        /*0030*/ 	.short	0x0001
        /*0032*/ 	.short	0x0008
        /*0034*/ 	.byte	0x00, 0xf4, 0x21, 0x00


	//----- nvinfo : EIATTR_KPARAM_INFO
	.align		4
.L_15:
        /*0038*/ 	.byte	0x04, 0x17
        /*003a*/ 	.short	(.L_17 - .L_16)
.L_16:
        /*003c*/ 	.word	0x00000000
        /*0040*/ 	.short	0x0000
        /*0042*/ 	.short	0x0000
        /*0044*/ 	.byte	0x00, 0xf4, 0x21, 0x00


	//----- nvinfo : EIATTR_SPARSE_MMA_MASK
	.align		4
.L_17:
        /*0048*/ 	.byte	0x03, 0x50
        /*004a*/ 	.short	0x0000


	//----- nvinfo : EIATTR_MAXREG_COUNT
	.align		4
        /*004c*/ 	.byte	0x03, 0x1b
        /*004e*/ 	.short	0x00ff


	//----- nvinfo : EIATTR_EXIT_INSTR_OFFSETS
	.align		4
        /*0050*/ 	.byte	0x04, 0x1c
        /*0052*/ 	.short	(.L_19 - .L_18)


	//   ....[0]....
.L_18:
        /*0054*/ 	.word	0x00000ab0


	//----- nvinfo : EIATTR_REQNTID
	.align		4
.L_19:
        /*0058*/ 	.byte	0x04, 0x10
        /*005a*/ 	.short	(.L_21 - .L_20)
.L_20:
        /*005c*/ 	.word	0x00000100
        /*0060*/ 	.word	0x00000001
        /*0064*/ 	.word	0x00000001


	//----- nvinfo : EIATTR_CBANK_PARAM_SIZE
	.align		4
.L_21:
        /*0068*/ 	.byte	0x03, 0x19
        /*006a*/ 	.short	0x001c


	//----- nvinfo : EIATTR_PARAM_CBANK
	.align		4
        /*006c*/ 	.byte	0x04, 0x0a
        /*006e*/ 	.short	(.L_23 - .L_22)
	.align		4
.L_22:
        /*0070*/ 	.word	index@(.nv.constant0.triton_poi_fused_max_pool2d_with_indices_4)
        /*0074*/ 	.short	0x0210
        /*0076*/ 	.short	0x001c


	//----- nvinfo : EIATTR_SW_WAR
	.align		4
.L_23:
        /*0078*/ 	.byte	0x04, 0x36
        /*007a*/ 	.short	(.L_25 - .L_24)
.L_24:
        /*007c*/ 	.word	0x00000008
.L_25:


//--------------------- .nv.callgraph             --------------------------
	.section	.nv.callgraph,"",@"SHT_CUDA_CALLGRAPH"
	.align	4
	.sectionentsize	8
	.align		4
        /*0000*/ 	.word	0x00000000
	.align		4
        /*0004*/ 	.word	0xffffffff
	.align		4
        /*0008*/ 	.word	0x00000000
	.align		4
        /*000c*/ 	.word	0xfffffffe
	.align		4
        /*0010*/ 	.word	0x00000000
	.align		4
        /*0014*/ 	.word	0xfffffffd
	.align		4
        /*0018*/ 	.word	0x00000000
	.align		4
        /*001c*/ 	.word	0xfffffffc


//--------------------- .text.triton_poi_fused_max_pool2d_with_indices_4 --------------------------
	.section	.text.triton_poi_fused_max_pool2d_with_indices_4,"ax",@progbits
	.align	128
        .global         triton_poi_fused_max_pool2d_with_indices_4
        .type           triton_poi_fused_max_pool2d_with_indices_4,@function
        .size           triton_poi_fused_max_pool2d_with_indices_4,(.L_x_1 - triton_poi_fused_max_pool2d_with_indices_4)
        .other          triton_poi_fused_max_pool2d_with_indices_4,@"STO_CUDA_ENTRY STV_DEFAULT"
triton_poi_fused_max_pool2d_with_indices_4:
.text.triton_poi_fused_max_pool2d_with_indices_4:
[----:B------:R-:W-:Y:S01]  /*0000*/  LDC R1, c[0x0][0x28] ;  /* 0x00000a00ff017b82 */ /* 0x000fe20000000800 */
[----:B------:R-:W1:Y:S01]  /*0010*/  S2R R0, SR_TID.X ;  /* 0x0000000000007919 */ /* 0x000e620000002100 */
[----:B------:R-:W-:Y:S01]  /*0020*/  ULDC.64 UR4, c[0x0][0x208] ;  /* 0x0000820000047ab9 */ /* 0x000fe20000000a00 */
[----:B------:R-:W2:Y:S01]  /*0030*/  S2R R3, SR_CTAID.X ;  /* 0x0000000000037919 */ /* 0x000ea20000002500 */
[----:B------:R-:W-:Y:S02]  /*0040*/  CS2R R12, SRZ ;  /* 0x00000000000c7805 */ /* 0x000fe4000001ff00 */
[----:B------:R-:W-:Y:S01]  /*0050*/  CS2R R14, SRZ ;  /* 0x00000000000e7805 */ /* 0x000fe2000001ff00 */
[----:B------:R-:W-:Y:S01]  /*0060*/  ULDC.64 UR6, c[0x0][0x220] ;  /* 0x0000880000067ab9 */ /* 0x000fe20000000a00 */
[----:B-1----:R-:W-:-:S05]  /*0070*/  IMAD.SHL.U32 R0, R0, 0x2, RZ ;  /* 0x0000000200007824 */ /* 0x002fca00078e00ff */
[----:B------:R-:W-:-:S05]  /*0080*/  LOP3.LUT R0, R0, 0x1fe, RZ, 0xc0, !PT ;  /* 0x000001fe00007812 */ /* 0x000fca00078ec0ff */
[----:B--2---:R-:W-:-:S04]  /*0090*/  IMAD R0, R3, 0x200, R0 ;  /* 0x0000020003007824 */ /* 0x004fc800078e0200 */
[----:B------:R-:W-:-:S05]  /*00a0*/  IMAD.HI R2, R0, 0x2aaaaaab, RZ ;  /* 0x2aaaaaab00027827 */ /* 0x000fca00078e02ff */
[----:B------:R-:W-:-:S04]  /*00b0*/  SHF.R.U32.HI R3, RZ, 0x1f, R2 ;  /* 0x0000001fff037819 */ /* 0x000fc80000011602 */
[CC--:B------:R-:W-:Y:S02]  /*00c0*/  LEA.HI.SX32 R5, R2.reuse, R3.reuse, 0x1d ;  /* 0x0000000302057211 */ /* 0x0c0fe400078feaff */
[----:B------:R-:W-:Y:S02]  /*00d0*/  LEA.HI.SX32 R7, R2, R3, 0x18 ;  /* 0x0000000302077211 */ /* 0x000fe400078fc2ff */
[----:B------:R-:W-:Y:S01]  /*00e0*/  SHF.R.S32.HI R4, RZ, 0x1f, R5 ;  /* 0x0000001fff047819 */ /* 0x000fe20000011405 */
[----:B------:R-:W1:Y:S01]  /*00f0*/  LDC.64 R2, c[0x0][0x210] ;  /* 0x00008400ff027b82 */ /* 0x000e620000000a00 */
[----:B------:R-:W-:Y:S02]  /*0100*/  LEA.HI R6, R7, R7, RZ, 0x5 ;  /* 0x0000000707067211 */ /* 0x000fe400078f28ff */
[----:B------:R-:W-:Y:S02]  /*0110*/  LEA.HI R4, R4, R5, RZ, 0x5 ;  /* 0x0000000504047211 */ /* 0x000fe400078f28ff */
[----:B------:R-:W-:Y:S01]  /*0120*/  LOP3.LUT R8, R6, 0xffffffe0, RZ, 0xc0, !PT ;  /* 0xffffffe006087812 */ /* 0x000fe200078ec0ff */
[----:B------:R-:W-:Y:S01]  /*0130*/  IMAD R6, R5, -0x30, R0 ;  /* 0xffffffd005067824 */ /* 0x000fe200078e0200 */
[----:B------:R-:W-:-:S03]  /*0140*/  LOP3.LUT R4, R4, 0xffffffe0, RZ, 0xc0, !PT ;  /* 0xffffffe004047812 */ /* 0x000fc600078ec0ff */
[----:B------:R-:W-:Y:S01]  /*0150*/  IMAD.IADD R11, R7, 0x1, -R8 ;  /* 0x00000001070b7824 */ /* 0x000fe200078e0a08 */
[----:B------:R-:W-:Y:S01]  /*0160*/  CS2R R8, SRZ ;  /* 0x0000000000087805 */ /* 0x000fe2000001ff00 */
[----:B------:R-:W-:Y:S02]  /*0170*/  IMAD.IADD R4, R5, 0x1, -R4 ;  /* 0x0000000105047824 */ /* 0x000fe400078e0a04 */
[----:B------:R-:W-:Y:S01]  /*0180*/  IMAD R5, R7, 0x1800, R6 ;  /* 0x0000180007057824 */ /* 0x000fe200078e0206 */
[----:B------:R-:W-:Y:S02]  /*0190*/  ISETP.GT.AND P1, PT, R11, RZ, PT ;  /* 0x000000ff0b00720c */ /* 0x000fe40003f24270 */
[----:B------:R-:W-:Y:S02]  /*01a0*/  CS2R R6, SRZ ;  /* 0x0000000000067805 */ /* 0x000fe4000001ff00 */
[C---:B------:R-:W-:Y:S01]  /*01b0*/  ISETP.GT.AND P0, PT, R4.reuse, RZ, PT ;  /* 0x000000ff0400720c */ /* 0x040fe20003f04270 */
[C---:B------:R-:W-:Y:S01]  /*01c0*/  IMAD R5, R4.reuse, 0x60, R5 ;  /* 0x0000006004057824 */ /* 0x040fe200078e0205 */
[----:B------:R-:W-:-:S02]  /*01d0*/  ISETP.GT.AND P1, PT, R4, -0x1, P1 ;  /* 0xffffffff0400780c */ /* 0x000fc40000f24270 */
[----:B------:R-:W-:Y:S01]  /*01e0*/  ISETP.GT.AND P2, PT, R11, RZ, P0 ;  /* 0x000000ff0b00720c */ /* 0x000fe20000744270 */
[C---:B------:R-:W-:Y:S02]  /*01f0*/  VIADD R17, R5.reuse, 0xfffff3d0 ;  /* 0xfffff3d005117836 */ /* 0x040fe40000000000 */
[----:B------:R-:W-:Y:S02]  /*0200*/  VIADD R19, R5, 0xfffff400 ;  /* 0xfffff40005137836 */ /* 0x000fe40000000000 */
[----:B-1----:R-:W-:-:S04]  /*0210*/  IMAD.WIDE R16, R17, 0x4, R2 ;  /* 0x0000000411107825 */ /* 0x002fc800078e0202 */
[----:B------:R-:W-:-:S04]  /*0220*/  IMAD.WIDE R18, R19, 0x4, R2 ;  /* 0x0000000413127825 */ /* 0x000fc800078e0202 */
[----:B------:R-:W2:Y:S01]  /*0230*/  @P2 LDG.E.64 R6, desc[UR4][R16.64] ;  /* 0x0000000410062981 */ /* 0x000ea2000c1e1b00 */
[----:B------:R-:W-:-:S03]  /*0240*/  VIADD R21, R5, 0xfffff430 ;  /* 0xfffff43005157836 */ /* 0x000fc60000000000 */
[----:B------:R-:W3:Y:S01]  /*0250*/  @P1 LDG.E.64 R8, desc[UR4][R18.64] ;  /* 0x0000000412081981 */ /* 0x000ee2000c1e1b00 */
[----:B------:R-:W-:Y:S01]  /*0260*/  IMAD.WIDE R20, R21, 0x4, R2 ;  /* 0x0000000415147825 */ /* 0x000fe200078e0202 */
[----:B------:R-:W-:-:S03]  /*0270*/  ISETP.GT.AND P0, PT, R11, -0x1, P0 ;  /* 0xffffffff0b00780c */ /* 0x000fc60000704270 */
[----:B------:R-:W-:Y:S01]  /*0280*/  VIADD R23, R5, 0xffffffd0 ;  /* 0xffffffd005177836 */ /* 0x000fe20000000000 */
[----:B------:R-:W4:Y:S03]  /*0290*/  @P1 LDG.E.64 R12, desc[UR4][R20.64] ;  /* 0x00000004140c1981 */ /* 0x000f26000c1e1b00 */
[----:B------:R-:W-:-:S06]  /*02a0*/  IMAD.WIDE R22, R23, 0x4, R2 ;  /* 0x0000000417167825 */ /* 0x000fcc00078e0202 */
[----:B------:R-:W5:Y:S01]  /*02b0*/  @P0 LDG.E.64 R14, desc[UR4][R22.64] ;  /* 0x00000004160e0981 */ /* 0x000f62000c1e1b00 */
[----:B------:R-:W-:Y:S02]  /*02c0*/  LOP3.LUT R4, R11, R4, RZ, 0xfc, !PT ;  /* 0x000000040b047212 */ /* 0x000fe400078efcff */
[----:B--2---:R-:W-:Y:S02]  /*02d0*/  SEL R17, R6, 0xff800000, P2 ;  /* 0xff80000006117807 */ /* 0x004fe40001000000 */
[----:B---3--:R-:W-:Y:S02]  /*02e0*/  SEL R8, R8, 0xff800000, P1 ;  /* 0xff80000008087807 */ /* 0x008fe40000800000 */
[----:B------:R-:W-:Y:S02]  /*02f0*/  SEL R18, R7, 0xff800000, P2 ;  /* 0xff80000007127807 */ /* 0x000fe40001000000 */
[----:B------:R-:W-:Y:S02]  /*0300*/  FSETP.GT.AND P4, PT, R8, R17, PT ;  /* 0x000000110800720b */ /* 0x000fe40003f84000 */
[----:B------:R-:W-:-:S04]  /*0310*/  SEL R9, R9, 0xff800000, P1 ;  /* 0xff80000009097807 */ /* 0x000fc80000800000 */
[----:B------:R-:W-:Y:S02]  /*0320*/  FSETP.GT.AND P6, PT, R9, R18, PT ;  /* 0x000000120900720b */ /* 0x000fe40003fc4000 */
[----:B------:R-:W-:Y:S02]  /*0330*/  FSETP.NAN.AND P2, PT, R8, R8, PT ;  /* 0x000000080800720b */ /* 0x000fe40003f48000 */
[----:B----4-:R-:W-:Y:S02]  /*0340*/  SEL R6, R13, 0xff800000, P1 ;  /* 0xff8000000d067807 */ /* 0x010fe40000800000 */
[----:B------:R-:W-:Y:S02]  /*0350*/  SEL R7, R12, 0xff800000, P1 ;  /* 0xff8000000c077807 */ /* 0x000fe40000800000 */
[----:B------:R-:W-:Y:S02]  /*0360*/  @!P4 SEL R8, R8, R17, P2 ;  /* 0x000000110808c207 */ /* 0x000fe40001000000 */
[----:B------:R-:W-:-:S02]  /*0370*/  FSETP.NAN.AND P2, PT, R6, R6, PT ;  /* 0x000000060600720b */ /* 0x000fc40003f48000 */
[----:B------:R-:W-:Y:S02]  /*0380*/  FSETP.NAN.AND P1, PT, R9, R9, PT ;  /* 0x000000090900720b */ /* 0x000fe40003f28000 */
[----:B-----5:R-:W-:Y:S02]  /*0390*/  SEL R15, R15, 0xff800000, P0 ;  /* 0xff8000000f0f7807 */ /* 0x020fe40000000000 */
[----:B------:R-:W-:Y:S02]  /*03a0*/  @!P6 SEL R9, R9, R18, P1 ;  /* 0x000000120909e207 */ /* 0x000fe40000800000 */
[----:B------:R-:W-:Y:S02]  /*03b0*/  P2R R16, PR, RZ, 0x10 ;  /* 0x00000010ff107803 */ /* 0x000fe40000000000 */
[----:B------:R-:W-:Y:S02]  /*03c0*/  FSETP.NAN.AND P1, PT, R15, R15, PT ;  /* 0x0000000f0f00720b */ /* 0x000fe40003f28000 */
[----:B------:R-:W-:-:S02]  /*03d0*/  FSETP.GEU.AND P4, PT, R9, R6, PT ;  /* 0x000000060900720b */ /* 0x000fc40003f8e000 */
[----:B------:R-:W-:Y:S02]  /*03e0*/  FSETP.NAN.AND P5, PT, R7, R7, PT ;  /* 0x000000070700720b */ /* 0x000fe40003fa8000 */
[----:B------:R-:W-:Y:S02]  /*03f0*/  @!P2 SEL R6, R6, R9, !P4 ;  /* 0x000000090606a207 */ /* 0x000fe40006000000 */
[----:B------:R-:W-:Y:S02]  /*0400*/  P2R R12, PR, RZ, 0x10 ;  /* 0x00000010ff0c7803 */ /* 0x000fe40000000000 */
[----:B------:R-:W-:Y:S02]  /*0410*/  FSETP.GEU.AND P4, PT, R6, R15, PT ;  /* 0x0000000f0600720b */ /* 0x000fe40003f8e000 */
[----:B------:R-:W-:Y:S02]  /*0420*/  SEL R14, R14, 0xff800000, P0 ;  /* 0xff8000000e0e7807 */ /* 0x000fe40000000000 */
[----:B------:R-:W-:-:S02]  /*0430*/  @!P1 SEL R15, R15, R6, !P4 ;  /* 0x000000060f0f9207 */ /* 0x000fc40006000000 */
[----:B------:R-:W-:Y:S02]  /*0440*/  FSETP.NAN.AND P1, PT, R14, R14, PT ;  /* 0x0000000e0e00720b */ /* 0x000fe40003f28000 */
[----:B------:R-:W-:-:S04]  /*0450*/  FSETP.GEU.AND P3, PT, R8, R7, PT ;  /* 0x000000070800720b */ /* 0x000fc80003f6e000 */
[----:B------:R-:W-:-:S04]  /*0460*/  @!P5 SEL R7, R7, R8, !P3 ;  /* 0x000000080707d207 */ /* 0x000fc80005800000 */
[----:B------:R-:W-:-:S04]  /*0470*/  FSETP.GEU.AND P2, PT, R7, R14, PT ;  /* 0x0000000e0700720b */ /* 0x000fc80003f4e000 */
[----:B------:R-:W-:Y:S02]  /*0480*/  @!P1 SEL R14, R14, R7, !P2 ;  /* 0x000000070e0e9207 */ /* 0x000fe40005000000 */
[----:B------:R-:W-:Y:S02]  /*0490*/  ISETP.GT.AND P1, PT, R4, -0x1, PT ;  /* 0xffffffff0400780c */ /* 0x000fe40003f24270 */
[----:B------:R-:W-:Y:S01]  /*04a0*/  CS2R R6, SRZ ;  /* 0x0000000000067805 */ /* 0x000fe2000001ff00 */
[----:B------:R-:W-:-:S10]  /*04b0*/  IMAD.WIDE R8, R5, 0x4, R2 ;  /* 0x0000000405087825 */ /* 0x000fd400078e0202 */
[----:B------:R1:W2:Y:S01]  /*04c0*/  @P1 LDG.E.64 R6, desc[UR4][R8.64] ;  /* 0x0000000408061981 */ /* 0x0002a2000c1e1b00 */
[----:B------:R-:W-:-:S04]  /*04d0*/  VIADD R13, R5, 0x30 ;  /* 0x00000030050d7836 */ /* 0x000fc80000000000 */
[----:B-1----:R-:W-:Y:S01]  /*04e0*/  IMAD.WIDE R8, R13, 0x4, R2 ;  /* 0x000000040d087825 */ /* 0x002fe200078e0202 */
[----:B------:R-:W-:Y:S02]  /*04f0*/  P2R R17, PR, RZ, 0x10 ;  /* 0x00000010ff117803 */ /* 0x000fe40000000000 */
[----:B--2---:R-:W-:Y:S02]  /*0500*/  SEL R11, R6, 0xff800000, P1 ;  /* 0xff800000060b7807 */ /* 0x004fe40000800000 */
[----:B------:R-:W-:Y:S02]  /*0510*/  SEL R4, R7, 0xff800000, P1 ;  /* 0xff80000007047807 */ /* 0x000fe40000800000 */
[----:B------:R-:W-:-:S06]  /*0520*/  CS2R R6, SRZ ;  /* 0x0000000000067805 */ /* 0x000fcc000001ff00 */
[----:B------:R-:W2:Y:S01]  /*0530*/  @P1 LDG.E.64 R6, desc[UR4][R8.64] ;  /* 0x0000000408061981 */ /* 0x000ea2000c1e1b00 */
[-C--:B------:R-:W-:Y:S02]  /*0540*/  FSETP.NAN.AND P5, PT, R11, R11.reuse, PT ;  /* 0x0000000b0b00720b */ /* 0x080fe40003fa8000 */
[----:B------:R-:W-:-:S11]  /*0550*/  FSETP.GEU.AND P4, PT, R14, R11, PT ;  /* 0x0000000b0e00720b */ /* 0x000fd60003f8e000 */
[----:B------:R-:W-:Y:S02]  /*0560*/  @!P5 SEL R11, R11, R14, !P4 ;  /* 0x0000000e0b0bd207 */ /* 0x000fe40006000000 */
[-C--:B------:R-:W-:Y:S02]  /*0570*/  FSETP.NAN.AND P5, PT, R4, R4.reuse, PT ;  /* 0x000000040400720b */ /* 0x080fe40003fa8000 */
[----:B------:R-:W-:Y:S02]  /*0580*/  P2R R18, PR, RZ, 0x10 ;  /* 0x00000010ff127803 */ /* 0x000fe40000000000 */
[----:B------:R-:W-:Y:S02]  /*0590*/  FSETP.GEU.AND P4, PT, R15, R4, PT ;  /* 0x000000040f00720b */ /* 0x000fe40003f8e000 */
[----:B------:R-:W-:-:S07]  /*05a0*/  P2R R10, PR, RZ, 0x40 ;  /* 0x00000040ff0a7803 */ /* 0x000fce0000000000 */
[----:B------:R-:W-:Y:S02]  /*05b0*/  @!P5 SEL R4, R4, R15, !P4 ;  /* 0x0000000f0404d207 */ /* 0x000fe40006000000 */
[----:B------:R-:W-:Y:S02]  /*05c0*/  P2R R14, PR, RZ, 0x10 ;  /* 0x00000010ff0e7803 */ /* 0x000fe40000000000 */
[----:B--2---:R-:W-:Y:S02]  /*05d0*/  SEL R15, R7, 0xff800000, P1 ;  /* 0xff800000070f7807 */ /* 0x004fe40000800000 */
[----:B------:R-:W-:Y:S02]  /*05e0*/  SEL R13, R6, 0xff800000, P1 ;  /* 0xff800000060d7807 */ /* 0x000fe40000800000 */
[----:B------:R-:W-:Y:S02]  /*05f0*/  FSETP.NAN.AND P6, PT, R15, R15, PT ;  /* 0x0000000f0f00720b */ /* 0x000fe40003fc8000 */
[----:B------:R-:W-:-:S02]  /*0600*/  FSETP.NAN.AND P4, PT, R13, R13, PT ;  /* 0x0000000d0d00720b */ /* 0x000fc40003f88000 */
[----:B------:R-:W-:-:S04]  /*0610*/  FSETP.GEU.AND P5, PT, R4, R15, PT ;  /* 0x0000000f0400720b */ /* 0x000fc80003fae000 */
[----:B------:R-:W-:Y:S01]  /*0620*/  P2R R9, PR, RZ, 0x20 ;  /* 0x00000020ff097803 */ /* 0x000fe20000000000 */
[----:B------:R-:W-:-:S04]  /*0630*/  VIADD R7, R5, 0xbd0 ;  /* 0x00000bd005077836 */ /* 0x000fc80000000000 */
[----:B------:R-:W-:Y:S02]  /*0640*/  @!P6 SEL R15, R15, R4, !P5 ;  /* 0x000000040f0fe207 */ /* 0x000fe40006800000 */
[----:B------:R-:W-:Y:S02]  /*0650*/  ISETP.NE.AND P5, PT, R18, RZ, PT ;  /* 0x000000ff1200720c */ /* 0x000fe40003fa5270 */
[----:B------:R-:W-:Y:S02]  /*0660*/  FSETP.GEU.AND P6, PT, R11, R13, PT ;  /* 0x0000000d0b00720b */ /* 0x000fe40003fce000 */
[----:B------:R-:W-:Y:S02]  /*0670*/  P2R R18, PR, RZ, 0x20 ;  /* 0x00000020ff127803 */ /* 0x000fe40000000000 */
[----:B------:R-:W-:Y:S02]  /*0680*/  @!P4 SEL R13, R13, R11, !P6 ;  /* 0x0000000b0d0dc207 */ /* 0x000fe40007000000 */
[----:B------:R-:W-:-:S02]  /*0690*/  ISETP.NE.AND P5, PT, R17, RZ, PT ;  /* 0x000000ff1100720c */ /* 0x000fc40003fa5270 */
[----:B------:R-:W-:Y:S02]  /*06a0*/  ISETP.NE.AND P4, PT, R16, RZ, PT ;  /* 0x000000ff1000720c */ /* 0x000fe40003f85270 */
[----:B------:R-:W-:Y:S01]  /*06b0*/  CS2R R16, SRZ ;  /* 0x0000000000107805 */ /* 0x000fe2000001ff00 */
[----:B------:R-:W-:-:S05]  /*06c0*/  IMAD.WIDE R6, R7, 0x4, R2 ;  /* 0x0000000407067825 */ /* 0x000fca00078e0202 */
[----:B------:R1:W2:Y:S01]  /*06d0*/  @P0 LDG.E.64 R16, desc[UR4][R6.64] ;  /* 0x0000000406100981 */ /* 0x0002a2000c1e1b00 */
[----:B------:R-:W-:-:S04]  /*06e0*/  SEL R11, RZ, 0x1, !P4 ;  /* 0x00000001ff0b7807 */ /* 0x000fc80006000000 */
[----:B------:R-:W-:Y:S02]  /*06f0*/  SEL R11, R11, 0x2, P3 ;  /* 0x000000020b0b7807 */ /* 0x000fe40001800000 */
[----:B-1----:R-:W-:Y:S02]  /*0700*/  CS2R R6, SRZ ;  /* 0x0000000000067805 */ /* 0x002fe4000001ff00 */
[----:B--2---:R-:W-:Y:S02]  /*0710*/  SEL R4, R16, 0xff800000, P0 ;  /* 0xff80000010047807 */ /* 0x004fe40000000000 */
[----:B------:R-:W-:Y:S02]  /*0720*/  SEL R17, R17, 0xff800000, P0 ;  /* 0xff80000011117807 */ /* 0x000fe40000000000 */
[-C--:B------:R-:W-:Y:S02]  /*0730*/  FSETP.NAN.AND P0, PT, R4, R4.reuse, PT ;  /* 0x000000040400720b */ /* 0x080fe40003f08000 */
[----:B------:R-:W-:-:S11]  /*0740*/  FSETP.GEU.AND P4, PT, R13, R4, PT ;  /* 0x000000040d00720b */ /* 0x000fd60003f8e000 */
[----:B------:R-:W-:Y:S02]  /*0750*/  @!P0 SEL R4, R4, R13, !P4 ;  /* 0x0000000d04048207 */ /* 0x000fe40006000000 */
[----:B------:R-:W-:Y:S01]  /*0760*/  SEL R13, R11, 0x3, P2 ;  /* 0x000000030b0d7807 */ /* 0x000fe20001000000 */
[----:B------:R-:W-:Y:S01]  /*0770*/  VIADD R11, R5, 0xc00 ;  /* 0x00000c00050b7836 */ /* 0x000fe20000000000 */
[----:B------:R-:W-:-:S03]  /*0780*/  ISETP.NE.AND P0, PT, R10, RZ, PT ;  /* 0x000000ff0a00720c */ /* 0x000fc60003f05270 */
[----:B------:R-:W-:-:S05]  /*0790*/  IMAD.WIDE R10, R11, 0x4, R2 ;  /* 0x000000040b0a7825 */ /* 0x000fca00078e0202 */
[----:B------:R-:W2:Y:S01]  /*07a0*/  @P1 LDG.E.64 R6, desc[UR4][R10.64] ;  /* 0x000000040a061981 */ /* 0x000ea2000c1e1b00 */
[----:B------:R-:W-:Y:S02]  /*07b0*/  SEL R8, RZ, 0x1, !P0 ;  /* 0x00000001ff087807 */ /* 0x000fe40004000000 */
[-C--:B------:R-:W-:Y:S02]  /*07c0*/  FSETP.NAN.AND P0, PT, R17, R17.reuse, PT ;  /* 0x000000111100720b */ /* 0x080fe40003f08000 */
[----:B------:R-:W-:-:S11]  /*07d0*/  FSETP.GEU.AND P3, PT, R15, R17, PT ;  /* 0x000000110f00720b */ /* 0x000fd60003f6e000 */
[----:B------:R-:W-:Y:S02]  /*07e0*/  @!P0 SEL R17, R17, R15, !P3 ;  /* 0x0000000f11118207 */ /* 0x000fe40005800000 */
[----:B------:R-:W-:-:S04]  /*07f0*/  ISETP.NE.AND P0, PT, R12, RZ, PT ;  /* 0x000000ff0c00720c */ /* 0x000fc80003f05270 */
[----:B------:R-:W-:Y:S02]  /*0800*/  SEL R12, R8, 0x2, P0 ;  /* 0x00000002080c7807 */ /* 0x000fe40000000000 */
[----:B--2---:R-:W-:-:S04]  /*0810*/  SEL R8, R7, 0xff800000, P1 ;  /* 0xff80000007087807 */ /* 0x004fc80000800000 */
[-C--:B------:R-:W-:Y:S02]  /*0820*/  FSETP.NAN.AND P0, PT, R8, R8.reuse, PT ;  /* 0x000000080800720b */ /* 0x080fe40003f08000 */
[----:B------:R-:W-:Y:S02]  /*0830*/  SEL R7, R12, 0x3, P5 ;  /* 0x000000030c077807 */ /* 0x000fe40002800000 */
[----:B------:R-:W-:Y:S02]  /*0840*/  ISETP.NE.AND P5, PT, R18, RZ, PT ;  /* 0x000000ff1200720c */ /* 0x000fe40003fa5270 */
[----:B------:R-:W-:Y:S02]  /*0850*/  FSETP.GEU.AND P2, PT, R17, R8, PT ;  /* 0x000000081100720b */ /* 0x000fe40003f4e000 */
[----:B------:R-:W-:Y:S01]  /*0860*/  SEL R16, R13, 0x4, P5 ;  /* 0x000000040d107807 */ /* 0x000fe20002800000 */
[----:B------:R-:W-:-:S04]  /*0870*/  VIADD R13, R5, 0xc30 ;  /* 0x00000c30050d7836 */ /* 0x000fc80000000000 */
[----:B------:R-:W-:Y:S02]  /*0880*/  @!P0 SEL R8, R8, R17, !P2 ;  /* 0x0000001108088207 */ /* 0x000fe40005000000 */
[----:B------:R-:W-:Y:S02]  /*0890*/  ISETP.NE.AND P0, PT, R14, RZ, PT ;  /* 0x000000ff0e00720c */ /* 0x000fe40003f05270 */
[----:B------:R-:W-:Y:S01]  /*08a0*/  CS2R R14, SRZ ;  /* 0x00000000000e7805 */ /* 0x000fe2000001ff00 */
[----:B------:R-:W-:Y:S01]  /*08b0*/  IMAD.WIDE R12, R13, 0x4, R2 ;  /* 0x000000040d0c7825 */ /* 0x000fe200078e0202 */
[----:B------:R-:W-:Y:S01]  /*08c0*/  ISETP.NE.AND P5, PT, R9, RZ, PT ;  /* 0x000000ff0900720c */ /* 0x000fe20003fa5270 */
[----:B------:R-:W1:Y:S03]  /*08d0*/  LDC.64 R2, c[0x0][0x218] ;  /* 0x00008600ff027b82 */ /* 0x000e660000000a00 */
[----:B------:R-:W2:Y:S01]  /*08e0*/  @P1 LDG.E.64 R14, desc[UR4][R12.64] ;  /* 0x000000040c0e1981 */ /* 0x000ea2000c1e1b00 */
[----:B------:R-:W-:-:S02]  /*08f0*/  SEL R9, R6, 0xff800000, P1 ;  /* 0xff80000006097807 */ /* 0x000fc40000800000 */
[----:B------:R-:W-:Y:S02]  /*0900*/  SEL R7, R7, 0x4, P0 ;  /* 0x0000000407077807 */ /* 0x000fe40000000000 */
[-C--:B------:R-:W-:Y:S02]  /*0910*/  FSETP.NAN.AND P0, PT, R9, R9.reuse, PT ;  /* 0x000000090900720b */ /* 0x080fe40003f08000 */
[----:B------:R-:W-:Y:S02]  /*0920*/  SEL R16, R16, 0x5, P6 ;  /* 0x0000000510107807 */ /* 0x000fe40003000000 */
[----:B------:R-:W-:Y:S02]  /*0930*/  FSETP.GEU.AND P6, PT, R4, R9, PT ;  /* 0x000000090400720b */ /* 0x000fe40003fce000 */
[----:B------:R-:W-:Y:S02]  /*0940*/  SEL R7, R7, 0x5, P5 ;  /* 0x0000000507077807 */ /* 0x000fe40002800000 */
[----:B------:R-:W-:-:S05]  /*0950*/  SEL R16, R16, 0x6, P4 ;  /* 0x0000000610107807 */ /* 0x000fca0002000000 */
[----:B------:R-:W-:Y:S02]  /*0960*/  @!P0 SEL R9, R9, R4, !P6 ;  /* 0x0000000409098207 */ /* 0x000fe40007000000 */
[----:B------:R-:W-:Y:S02]  /*0970*/  SEL R7, R7, 0x6, P3 ;  /* 0x0000000607077807 */ /* 0x000fe40001800000 */
[----:B------:R-:W-:Y:S02]  /*0980*/  SEL R16, R16, 0x7, P6 ;  /* 0x0000000710107807 */ /* 0x000fe40003000000 */
[----:B------:R-:W-:Y:S02]  /*0990*/  SEL R7, R7, 0x7, P2 ;  /* 0x0000000707077807 */ /* 0x000fe40001000000 */
[----:B------:R-:W-:Y:S01]  /*09a0*/  IADD3 R6, P4, R0, UR6, RZ ;  /* 0x0000000600067c10 */ /* 0x000fe2000ff9e0ff */
[----:B-1----:R-:W-:Y:S01]  /*09b0*/  IMAD.WIDE R2, R0, 0x4, R2 ;  /* 0x0000000400027825 */ /* 0x002fe200078e0202 */
[----:B--2---:R-:W-:-:S02]  /*09c0*/  SEL R5, R15, 0xff800000, P1 ;  /* 0xff8000000f057807 */ /* 0x004fc40000800000 */
[----:B------:R-:W-:Y:S02]  /*09d0*/  SEL R4, R14, 0xff800000, P1 ;  /* 0xff8000000e047807 */ /* 0x000fe40000800000 */
[-C--:B------:R-:W-:Y:S02]  /*09e0*/  FSETP.NAN.AND P1, PT, R5, R5.reuse, PT ;  /* 0x000000050500720b */ /* 0x080fe40003f28000 */
[-C--:B------:R-:W-:Y:S02]  /*09f0*/  FSETP.NAN.AND P0, PT, R4, R4.reuse, PT ;  /* 0x000000040400720b */ /* 0x080fe40003f08000 */
[----:B------:R-:W-:Y:S02]  /*0a00*/  FSETP.GEU.AND P3, PT, R9, R4, PT ;  /* 0x000000040900720b */ /* 0x000fe40003f6e000 */
[----:B------:R-:W-:Y:S02]  /*0a10*/  FSETP.GEU.AND P2, PT, R8, R5, PT ;  /* 0x000000050800720b */ /* 0x000fe40003f4e000 */
[----:B------:R-:W-:-:S02]  /*0a20*/  SEL R16, R16, 0x8, P3 ;  /* 0x0000000810107807 */ /* 0x000fc40001800000 */
[----:B------:R-:W-:Y:S02]  /*0a30*/  SEL R10, R7, 0x8, P2 ;  /* 0x00000008070a7807 */ /* 0x000fe40001000000 */
[----:B------:R-:W-:Y:S02]  /*0a40*/  LOP3.LUT R11, R16, 0xff, RZ, 0xc0, !PT ;  /* 0x000000ff100b7812 */ /* 0x000fe400078ec0ff */
[----:B------:R-:W-:Y:S02]  /*0a50*/  @!P1 SEL R5, R5, R8, !P2 ;  /* 0x0000000805059207 */ /* 0x000fe40005000000 */
[----:B------:R-:W-:Y:S01]  /*0a60*/  @!P0 SEL R4, R4, R9, !P3 ;  /* 0x0000000904048207 */ /* 0x000fe20005800000 */
[----:B------:R-:W-:Y:S01]  /*0a70*/  IMAD R11, R10, 0x100, R11 ;  /* 0x000001000a0b7824 */ /* 0x000fe200078e020b */
[----:B------:R-:W-:-:S03]  /*0a80*/  LEA.HI.X.SX32 R7, R0, UR7, 0x1, P4 ;  /* 0x0000000700077c11 */ /* 0x000fc6000a0f0eff */
[----:B------:R-:W-:Y:S04]  /*0a90*/  STG.E.64 desc[UR4][R2.64], R4 ;  /* 0x0000000402007986 */ /* 0x000fe8000c101b04 */
[----:B------:R-:W-:Y:S01]  /*0aa0*/  STG.E.U16 desc[UR4][R6.64], R11 ;  /* 0x0000000b06007986 */ /* 0x000fe2000c101504 */
[----:B------:R-:W-:Y:S05]  /*0ab0*/  EXIT ;  /* 0x000000000000794d */ /* 0x000fea0003800000 */
.L_x_0:
[----:B------:R-:W-:-:S00]  /*0ac0*/  BRA `(.L_x_0) ;  /* 0xfffffffc00fc7947 */ /* 0x000fc0000383ffff */
[----:B------:R-:W-:-:S00]  /*0ad0*/  NOP ;  /* 0x0000000000007918 */ /* 0x000fc00000000000 */
        /* <DEDUP_REMOVED lines=10> */
.L_x_1:


//--------------------- .nv.constant0.triton_poi_fused_max_pool2d_with_indices_4 --------------------------
	.section	.nv.constant0.triton_poi_fused_max_pool2d_with_indices_4,"a",@progbits
	.sectionflags	@""
	.align	4
.nv.constant0.triton_poi_fused_max_pool2d_with_indices_4:
	.zero		556
